//
// Generated by NVIDIA NVVM Compiler
//
// Compiler Build ID: CL-36424714
// Cuda compilation tools, release 13.0, V13.0.88
// Based on NVVM 20.0.0
//

.version 9.0
.target sm_100
.address_size 64

	// .globl	_Z9sumVectorPfS_
// _ZZ9sumVectorPfS_E5cache has been demoted

.visible .entry _Z9sumVectorPfS_(
	.param .u64 .ptr .align 1 _Z9sumVectorPfS__param_0,
	.param .u64 .ptr .align 1 _Z9sumVectorPfS__param_1
)
{
	.reg .pred 	%p<7>;
	.reg .b32 	%r<19>;
	.reg .b32 	%f<10>;
	.reg .b64 	%rd<9>;
	// demoted variable
	.shared .align 4 .b8 _ZZ9sumVectorPfS_E5cache[1024];
	ld.param.u64 	%rd2, [_Z9sumVectorPfS__param_0];
	ld.param.u64 	%rd3, [_Z9sumVectorPfS__param_1];
	mov.u32 	%r1, %tid.x;
	mov.u32 	%r18, %ntid.x;
	mov.u32 	%r3, %ctaid.x;
	mad.lo.s32 	%r17, %r18, %r3, %r1;
	shl.b32 	%r11, %r1, 2;
	mov.u32 	%r12, _ZZ9sumVectorPfS_E5cache;
	add.s32 	%r5, %r12, %r11;
	mov.b32 	%r13, 0;
	st.shared.u32 	[%r5], %r13;
	setp.gt.s32 	%p1, %r17, 1023;
	@%p1 bra 	$L__BB0_4;
	mov.u32 	%r14, %nctaid.x;
	mul.lo.s32 	%r6, %r18, %r14;
	cvta.to.global.u64 	%rd1, %rd2;
	mov.f32 	%f9, 0f00000000;
$L__BB0_2:
	mul.wide.s32 	%rd4, %r17, 4;
	add.s64 	%rd5, %rd1, %rd4;
	ld.global.f32 	%f4, [%rd5];
	add.f32 	%f9, %f4, %f9;
	add.s32 	%r17, %r17, %r6;
	setp.lt.s32 	%p2, %r17, 1024;
	@%p2 bra 	$L__BB0_2;
	st.shared.f32 	[%r5], %f9;
$L__BB0_4:
	bar.sync 	0;
	setp.lt.u32 	%p3, %r18, 2;
	@%p3 bra 	$L__BB0_8;
$L__BB0_5:
	shr.u32 	%r10, %r18, 1;
	setp.ge.u32 	%p4, %r1, %r10;
	@%p4 bra 	$L__BB0_7;
	shl.b32 	%r15, %r10, 2;
	add.s32 	%r16, %r5, %r15;
	ld.shared.f32 	%f5, [%r16];
	ld.shared.f32 	%f6, [%r5];
	add.f32 	%f7, %f5, %f6;
	st.shared.f32 	[%r5], %f7;
$L__BB0_7:
	bar.sync 	0;
	setp.gt.u32 	%p5, %r18, 3;
	mov.u32 	%r18, %r10;
	@%p5 bra 	$L__BB0_5;
$L__BB0_8:
	setp.ne.s32 	%p6, %r1, 0;
	@%p6 bra 	$L__BB0_10;
	ld.shared.f32 	%f8, [_ZZ9sumVectorPfS_E5cache];
	cvta.to.global.u64 	%rd6, %rd3;
	mul.wide.u32 	%rd7, %r3, 4;
	add.s64 	%rd8, %rd6, %rd7;
	st.global.f32 	[%rd8], %f8;
$L__BB0_10:
	ret;

}


// ===== COMPILED SASS (sm_100) =====

	.target	sm_100

	.elftype	@"ET_EXEC"


//--------------------- .note.nv.tkinfo           --------------------------
	.section	.note.nv.tkinfo,"",@"SHT_NOTE"
	.sectionflags	@"SHF_NOTE_NV_TKINFO"
	.tkinfo
        /*0018*/ 	.word	0x00000002
        /*0030*/ 	.string	""
        /*0030*/ 	.string	"ptxas"
        /*0030*/ 	.string	"Cuda compilation tools, release 13.0, V13.0.88"
        /*0030*/ 	.string	"Build cuda_13.0.r13.0/compiler.36424714_0"
        /*0030*/ 	.string	"-arch sm_100 -m 64 "



//--------------------- .note.nv.cuinfo           --------------------------
	.section	.note.nv.cuinfo,"",@"SHT_NOTE"
	.sectionflags	@"SHF_NOTE_NV_CUINFO"
        /*0018*/ 	.short	0x0002
        /*001a*/ 	.short	0x0064
        /*001c*/ 	.short	0x0082
	.zero		2


//--------------------- .nv.info                  --------------------------
	.section	.nv.info,"",@"SHT_CUDA_INFO"
	.align	4


	//----- nvinfo : EIATTR_REGCOUNT
	.align		4
        /*0000*/ 	.byte	0x04, 0x2f
        /*0002*/ 	.short	(.L_1 - .L_0)
	.align		4
.L_0:
        /*0004*/ 	.word	index@(_Z9sumVectorPfS_)
        /*0008*/ 	.word	0x00000010


	//----- nvinfo : EIATTR_FRAME_SIZE
	.align		4
.L_1:
        /*000c*/ 	.byte	0x04, 0x11
        /*000e*/ 	.short	(.L_3 - .L_2)
	.align		4
.L_2:
        /*0010*/ 	.word	index@(_Z9sumVectorPfS_)
        /*0014*/ 	.word	0x00000000


	//----- nvinfo : EIATTR_MIN_STACK_SIZE
	.align		4
.L_3:
        /*0018*/ 	.byte	0x04, 0x12
        /*001a*/ 	.short	(.L_5 - .L_4)
	.align		4
.L_4:
        /*001c*/ 	.word	index@(_Z9sumVectorPfS_)
        /*0020*/ 	.word	0x00000000
.L_5:


//--------------------- .nv.compat                --------------------------
	.section	.nv.compat,"",@"SHT_CUDA_COMPAT_INFO"
	.align	4
        /*0000*/ 	.byte	0x02, 0x09, 0x00, 0x00, 0x02, 0x02, 0x01, 0x00, 0x02, 0x05, 0x05, 0x00, 0x03, 0x07, 0x01, 0x01
        /*0010*/ 	.byte	0x02, 0x03, 0x00, 0x00, 0x02, 0x06, 0x01, 0x00, 0x04, 0x0b, 0x08, 0x00, 0x09, 0x00, 0x00, 0x00
        /*0020*/ 	.byte	0x00, 0x00, 0x00, 0x00


//--------------------- .nv.info._Z9sumVectorPfS_ --------------------------
	.section	.nv.info._Z9sumVectorPfS_,"",@"SHT_CUDA_INFO"
	.sectionflags	@""
	.align	4


	//----- nvinfo : EIATTR_CUDA_API_VERSION
	.align		4
        /*0000*/ 	.byte	0x04, 0x37
        /*0002*/ 	.short	(.L_7 - .L_6)
.L_6:
        /*0004*/ 	.word	0x00000082


	//----- nvinfo : EIATTR_KPARAM_INFO
	.align		4
.L_7:
        /*0008*/ 	.byte	0x04, 0x17
        /*000a*/ 	.short	(.L_9 - .L_8)
.L_8:
        /*000c*/ 	.word	0x00000000
        /*0010*/ 	.short	0x0001
        /*0012*/ 	.short	0x0008
        /*0014*/ 	.byte	0x00, 0xf5, 0x21, 0x00


	//----- nvinfo : EIATTR_KPARAM_INFO
	.align		4
.L_9:
        /*0018*/ 	.byte	0x04, 0x17
        /*001a*/ 	.short	(.L_11 - .L_10)
.L_10:
        /*001c*/ 	.word	0x00000000
        /*0020*/ 	.short	0x0000
        /*0022*/ 	.short	0x0000
        /*0024*/ 	.byte	0x00, 0xf5, 0x21, 0x00


	//----- nvinfo : EIATTR_SPARSE_MMA_MASK
	.align		4
.L_11:
        /*0028*/ 	.byte	0x03, 0x50
        /*002a*/ 	.short	0x0000


	//----- nvinfo : EIATTR_MAXREG_COUNT
	.align		4
        /*002c*/ 	.byte	0x03, 0x1b
        /*002e*/ 	.short	0x00ff


	//----- nvinfo : EIATTR_NUM_BARRIERS
	.align		4
        /*0030*/ 	.byte	0x02, 0x4c
        /*0032*/ 	.byte	0x01
	.zero		1


	//----- nvinfo : EIATTR_MERCURY_ISA_VERSION
	.align		4
        /*0034*/ 	.byte	0x03, 0x5f
        /*0036*/ 	.short	0x0101


	//----- nvinfo : EIATTR_VRC_CTA_INIT_COUNT
	.align		4
        /*0038*/ 	.byte	0x02, 0x4a
	.zero		1
	.zero		1


	//----- nvinfo : EIATTR_EXIT_INSTR_OFFSETS
	.align		4
        /*003c*/ 	.byte	0x04, 0x1c
        /*003e*/ 	.short	(.L_13 - .L_12)


	//   ....[0]....
.L_12:
        /*0040*/ 	.word	0x000002c0


	//   ....[1]....
        /*0044*/ 	.word	0x00000340


	//----- nvinfo : EIATTR_CRS_STACK_SIZE
	.align		4
.L_13:
        /*0048*/ 	.byte	0x04, 0x1e
        /*004a*/ 	.short	(.L_15 - .L_14)
.L_14:
        /*004c*/ 	.word	0x00000000


	//----- nvinfo : EIATTR_CBANK_PARAM_SIZE
	.align		4
.L_15:
        /*0050*/ 	.byte	0x03, 0x19
        /*0052*/ 	.short	0x0010


	//----- nvinfo : EIATTR_PARAM_CBANK
	.align		4
        /*0054*/ 	.byte	0x04, 0x0a
        /*0056*/ 	.short	(.L_17 - .L_16)
	.align		4
.L_16:
        /*0058*/ 	.word	index@(.nv.constant0._Z9sumVectorPfS_)
        /*005c*/ 	.short	0x0380
        /*005e*/ 	.short	0x0010


	//----- nvinfo : EIATTR_SW_WAR
	.align		4
.L_17:
        /*0060*/ 	.byte	0x04, 0x36
        /*0062*/ 	.short	(.L_19 - .L_18)
.L_18:
        /*0064*/ 	.word	0x00000008
.L_19:


//--------------------- .nv.callgraph             --------------------------
	.section	.nv.callgraph,"",@"SHT_CUDA_CALLGRAPH"
	.align	4
	.sectionentsize	8
	.align		4
        /*0000*/ 	.word	0x00000000
	.align		4
        /*0004*/ 	.word	0xffffffff
	.align		4
        /*0008*/ 	.word	0x00000000
	.align		4
        /*000c*/ 	.word	0xfffffffe
	.align		4
        /*0010*/ 	.word	0x00000000
	.align		4
        /*0014*/ 	.word	0xfffffffd
	.align		4
        /*0018*/ 	.word	0x00000000
	.align		4
        /*001c*/ 	.word	0xfffffffc


//--------------------- .text._Z9sumVectorPfS_    --------------------------
	.section	.text._Z9sumVectorPfS_,"ax",@progbits
	.align	128
        .global         _Z9sumVectorPfS_
        .type           _Z9sumVectorPfS_,@function
        .size           _Z9sumVectorPfS_,(.L_x_7 - _Z9sumVectorPfS_)
        .other          _Z9sumVectorPfS_,@"STO_CUDA_ENTRY STV_DEFAULT"
_Z9sumVectorPfS_:
.text._Z9sumVectorPfS_:
[----:B------:R-:W-:Y:S01]  /*0000*/  LDC R1, c[0x0][0x37c] ;  /* 0x0000df00ff017b82 */ /* 0x000fe20000000800 */
[----:B------:R-:W0:Y:S07]  /*0010*/  S2R R8, SR_TID.X ;  /* 0x0000000000087919 */ /* 0x000e2e0000002100 */
[----:B------:R-:W1:Y:S01]  /*0020*/  S2UR UR5, SR_CgaCtaId ;  /* 0x00000000000579c3 */ /* 0x000e620000008800 */
[----:B------:R-:W2:Y:S01]  /*0030*/  LDCU UR8, c[0x0][0x360] ;  /* 0x00006c00ff0877ac */ /* 0x000ea20008000800 */
[----:B------:R-:W-:Y:S01]  /*0040*/  BSSY.RECONVERGENT B0, `(.L_x_0) ;  /* 0x0000018000007945 */ /* 0x000fe20003800200 */
[----:B------:R-:W3:Y:S01]  /*0050*/  S2R R11, SR_CTAID.X ;  /* 0x00000000000b7919 */ /* 0x000ee20000002500 */
[----:B------:R-:W-:Y:S01]  /*0060*/  UMOV UR4, 0x400 ;  /* 0x0000040000047882 */ /* 0x000fe20000000000 */
[----:B------:R-:W4:Y:S01]  /*0070*/  LDCU.64 UR6, c[0x0][0x358] ;  /* 0x00006b00ff0677ac */ /* 0x000f220008000a00 */
[----:B--2---:R-:W-:Y:S01]  /*0080*/  IMAD.U32 R7, RZ, RZ, UR8 ;  /* 0x00000008ff077e24 */ /* 0x004fe2000f8e00ff */
[----:B-1----:R-:W-:-:S06]  /*0090*/  ULEA UR4, UR5, UR4, 0x18 ;  /* 0x0000000405047291 */ /* 0x002fcc000f8ec0ff */
[----:B0-----:R-:W-:Y:S01]  /*00a0*/  LEA R6, R8, UR4, 0x2 ;  /* 0x0000000408067c11 */ /* 0x001fe2000f8e10ff */
[----:B---3--:R-:W-:-:S04]  /*00b0*/  IMAD R0, R11, UR8, R8 ;  /* 0x000000080b007c24 */ /* 0x008fc8000f8e0208 */
[----:B------:R0:W-:Y:S01]  /*00c0*/  STS [R6], RZ ;  /* 0x000000ff06007388 */ /* 0x0001e20000000800 */
[----:B------:R-:W-:-:S13]  /*00d0*/  ISETP.GT.AND P0, PT, R0, 0x3ff, PT ;  /* 0x000003ff0000780c */ /* 0x000fda0003f04270 */
[----:B0---4-:R-:W-:Y:S05]  /*00e0*/  @P0 BRA `(.L_x_1) ;  /* 0x0000000000340947 */ /* 0x011fea0003800000 */
[----:B------:R-:W0:Y:S01]  /*00f0*/  LDC.64 R4, c[0x0][0x380] ;  /* 0x0000e000ff047b82 */ /* 0x000e220000000a00 */
[----:B------:R-:W1:Y:S01]  /*0100*/  LDCU UR4, c[0x0][0x370] ;  /* 0x00006e00ff0477ac */ /* 0x000e620008000800 */
[----:B------:R-:W-:Y:S01]  /*0110*/  HFMA2 R9, -RZ, RZ, 0, 0 ;  /* 0x00000000ff097431 */ /* 0x000fe200000001ff */
[----:B------:R-:W-:Y:S01]  /*0120*/  BSSY.RECONVERGENT B1, `(.L_x_2) ;  /* 0x0000008000017945 */ /* 0x000fe20003800200 */
[----:B-1----:R-:W-:-:S07]  /*0130*/  IMAD R13, R7, UR4, RZ ;  /* 0x00000004070d7c24 */ /* 0x002fce000f8e02ff */
.L_x_3:
[----:B0-----:R-:W-:-:S06]  /*0140*/  IMAD.WIDE R2, R0, 0x4, R4 ;  /* 0x0000000400027825 */ /* 0x001fcc00078e0204 */
[----:B------:R-:W2:Y:S01]  /*0150*/  LDG.E R2, desc[UR6][R2.64] ;  /* 0x0000000602027981 */ /* 0x000ea2000c1e1900 */
[----:B------:R-:W-:-:S05]  /*0160*/  IMAD.IADD R0, R13, 0x1, R0 ;  /* 0x000000010d007824 */ /* 0x000fca00078e0200 */
[----:B------:R-:W-:Y:S01]  /*0170*/  ISETP.GE.AND P0, PT, R0, 0x400, PT ;  /* 0x000004000000780c */ /* 0x000fe20003f06270 */
[----:B--2---:R-:W-:-:S12]  /*0180*/  FADD R9, R2, R9 ;  /* 0x0000000902097221 */ /* 0x004fd80000000000 */
[----:B------:R-:W-:Y:S05]  /*0190*/  @!P0 BRA `(.L_x_3) ;  /* 0xfffffffc00e88947 */ /* 0x000fea000383ffff */
[----:B------:R-:W-:Y:S05]  /*01a0*/  BSYNC.RECONVERGENT B1 ;  /* 0x0000000000017941 */ /* 0x000fea0003800200 */
.L_x_2:
[----:B------:R0:W-:Y:S02]  /*01b0*/  STS [R6], R9 ;  /* 0x0000000906007388 */ /* 0x0001e40000000800 */
.L_x_1:
[----:B------:R-:W-:Y:S05]  /*01c0*/  BSYNC.RECONVERGENT B0 ;  /* 0x0000000000007941 */ /* 0x000fea0003800200 */
.L_x_0:
[----:B------:R-:W-:Y:S01]  /*01d0*/  BAR.SYNC.DEFER_BLOCKING 0x0 ;  /* 0x0000000000007b1d */ /* 0x000fe20000010000 */
[----:B------:R-:W-:Y:S02]  /*01e0*/  ISETP.GE.U32.AND P1, PT, R7, 0x2, PT ;  /* 0x000000020700780c */ /* 0x000fe40003f26070 */
[----:B------:R-:W-:-:S11]  /*01f0*/  ISETP.NE.AND P0, PT, R8, RZ, PT ;  /* 0x000000ff0800720c */ /* 0x000fd60003f05270 */
[----:B------:R-:W-:Y:S05]  /*0200*/  @!P1 BRA `(.L_x_4) ;  /* 0x00000000002c9947 */ /* 0x000fea0003800000 */
.L_x_5:
[----:B------:R-:W-:-:S04]  /*0210*/  SHF.R.U32.HI R5, RZ, 0x1, R7 ;  /* 0x00000001ff057819 */ /* 0x000fc80000011607 */
[----:B------:R-:W-:-:S13]  /*0220*/  ISETP.GE.U32.AND P1, PT, R8, R5, PT ;  /* 0x000000050800720c */ /* 0x000fda0003f26070 */
[----:B------:R-:W-:Y:S01]  /*0230*/  @!P1 LEA R0, R5, R6, 0x2 ;  /* 0x0000000605009211 */ /* 0x000fe200078e10ff */
[----:B------:R-:W-:Y:S05]  /*0240*/  @!P1 LDS R3, [R6] ;  /* 0x0000000006039984 */ /* 0x000fea0000000800 */
[----:B------:R-:W1:Y:S02]  /*0250*/  @!P1 LDS R0, [R0] ;  /* 0x0000000000009984 */ /* 0x000e640000000800 */
[----:B-1----:R-:W-:-:S05]  /*0260*/  @!P1 FADD R3, R0, R3 ;  /* 0x0000000300039221 */ /* 0x002fca0000000000 */
[----:B------:R1:W-:Y:S01]  /*0270*/  @!P1 STS [R6], R3 ;  /* 0x0000000306009388 */ /* 0x0003e20000000800 */
[----:B------:R-:W-:Y:S01]  /*0280*/  BAR.SYNC.DEFER_BLOCKING 0x0 ;  /* 0x0000000000007b1d */ /* 0x000fe20000010000 */
[----:B------:R-:W-:Y:S01]  /*0290*/  ISETP.GT.U32.AND P1, PT, R7, 0x3, PT ;  /* 0x000000030700780c */ /* 0x000fe20003f24070 */
[----:B------:R-:W-:-:S12]  /*02a0*/  IMAD.MOV.U32 R7, RZ, RZ, R5 ;  /* 0x000000ffff077224 */ /* 0x000fd800078e0005 */
[----:B-1----:R-:W-:Y:S05]  /*02b0*/  @P1 BRA `(.L_x_5) ;  /* 0xfffffffc00d41947 */ /* 0x002fea000383ffff */
.L_x_4:
[----:B------:R-:W-:Y:S05]  /*02c0*/  @P0 EXIT ;  /* 0x000000000000094d */ /* 0x000fea0003800000 */
[----:B------:R-:W1:Y:S01]  /*02d0*/  S2UR UR5, SR_CgaCtaId ;  /* 0x00000000000579c3 */ /* 0x000e620000008800 */
[----:B------:R-:W-:-:S07]  /*02e0*/  UMOV UR4, 0x400 ;  /* 0x0000040000047882 */ /* 0x000fce0000000000 */
[----:B------:R-:W2:Y:S01]  /*02f0*/  LDC.64 R2, c[0x0][0x388] ;  /* 0x0000e200ff027b82 */ /* 0x000ea20000000a00 */
[----:B-1----:R-:W-:Y:S01]  /*0300*/  ULEA UR4, UR5, UR4, 0x18 ;  /* 0x0000000405047291 */ /* 0x002fe2000f8ec0ff */
[----:B--2---:R-:W-:-:S08]  /*0310*/  IMAD.WIDE.U32 R2, R11, 0x4, R2 ;  /* 0x000000040b027825 */ /* 0x004fd000078e0002 */
[----:B------:R-:W1:Y:S04]  /*0320*/  LDS R5, [UR4] ;  /* 0x00000004ff057984 */ /* 0x000e680008000800 */
[----:B-1----:R-:W-:Y:S01]  /*0330*/  STG.E desc[UR6][R2.64], R5 ;  /* 0x0000000502007986 */ /* 0x002fe2000c101906 */
[----:B------:R-:W-:Y:S05]  /*0340*/  EXIT ;  /* 0x000000000000794d */ /* 0x000fea0003800000 */
.L_x_6:
[----:B------:R-:W-:-:S00]  /*0350*/  BRA `(.L_x_6) ;  /* 0xfffffffc00fc7947 */ /* 0x000fc0000383ffff */
[----:B------:R-:W-:-:S00]  /*0360*/  NOP ;  /* 0x0000000000007918 */ /* 0x000fc00000000000 */
        /* <DEDUP_REMOVED lines=9> */
.L_x_7:


//--------------------- .nv.shared._Z9sumVectorPfS_ --------------------------
	.section	.nv.shared._Z9sumVectorPfS_,"aw",@nobits
	.sectionflags	@""
	.align	4
.nv.shared._Z9sumVectorPfS_:
	.zero		2048


//--------------------- .nv.shared.reserved.0     --------------------------
	.section	.nv.shared.reserved.0,"aw",@nobits
	.weak		__nv_reservedSMEM_offset_0_alias
	.size		__nv_reservedSMEM_offset_0_alias, 0, 64
	.other		__nv_reservedSMEM_offset_0_alias,@"STO_CUDA_RESERVED_SHARED STV_DEFAULT"
__nv_reservedSMEM_offset_0_alias:
	.zero		0
	.zero		64


//--------------------- .nv.constant0._Z9sumVectorPfS_ --------------------------
	.section	.nv.constant0._Z9sumVectorPfS_,"a",@progbits
	.sectionflags	@""
	.align	4
.nv.constant0._Z9sumVectorPfS_:
	.zero		912


//--------------------- SYMBOLS --------------------------

	.type		.nv.reservedSmem.offset0,@object
	.size		.nv.reservedSmem.offset0,0x4
	.type		.nv.reservedSmem.cap,@object
	.size		.nv.reservedSmem.cap,0x4
